//
// Generated by NVIDIA NVVM Compiler
//
// Compiler Build ID: CL-36424714
// Cuda compilation tools, release 13.0, V13.0.88
// Based on NVVM 20.0.0
//

.version 9.0
.target sm_100
.address_size 64

	// .globl	_Z31convolution_2D_const_mem_kernelPfS_iii
.const .align 4 .b8 F[100];

.visible .entry _Z31convolution_2D_const_mem_kernelPfS_iii(
	.param .u64 .ptr .align 1 _Z31convolution_2D_const_mem_kernelPfS_iii_param_0,
	.param .u64 .ptr .align 1 _Z31convolution_2D_const_mem_kernelPfS_iii_param_1,
	.param .u32 _Z31convolution_2D_const_mem_kernelPfS_iii_param_2,
	.param .u32 _Z31convolution_2D_const_mem_kernelPfS_iii_param_3,
	.param .u32 _Z31convolution_2D_const_mem_kernelPfS_iii_param_4
)
{
	.reg .pred 	%p<91>;
	.reg .b32 	%r<78>;
	.reg .b32 	%f<90>;
	.reg .b64 	%rd<66>;

	ld.param.u64 	%rd9, [_Z31convolution_2D_const_mem_kernelPfS_iii_param_0];
	ld.param.u32 	%r34, [_Z31convolution_2D_const_mem_kernelPfS_iii_param_2];
	ld.param.u32 	%r35, [_Z31convolution_2D_const_mem_kernelPfS_iii_param_3];
	ld.param.u32 	%r36, [_Z31convolution_2D_const_mem_kernelPfS_iii_param_4];
	cvta.to.global.u64 	%rd1, %rd9;
	mov.u32 	%r37, %ctaid.x;
	mov.u32 	%r38, %ntid.x;
	mov.u32 	%r39, %tid.x;
	mad.lo.s32 	%r1, %r37, %r38, %r39;
	mov.u32 	%r40, %ctaid.y;
	mov.u32 	%r41, %ntid.y;
	mov.u32 	%r42, %tid.y;
	mad.lo.s32 	%r2, %r40, %r41, %r42;
	shl.b32 	%r3, %r34, 1;
	sub.s32 	%r4, %r35, %r3;
	sub.s32 	%r43, %r36, %r3;
	setp.ge.s32 	%p2, %r2, %r43;
	setp.ge.s32 	%p3, %r1, %r4;
	or.pred  	%p4, %p3, %p2;
	@%p4 bra 	$L__BB0_42;
	setp.lt.s32 	%p5, %r34, 0;
	mov.f32 	%f71, 0f00000000;
	@%p5 bra 	$L__BB0_41;
	sub.s32 	%r5, %r2, %r34;
	sub.s32 	%r6, %r1, %r34;
	add.s32 	%r7, %r3, 1;
	and.b32  	%r8, %r34, 1;
	mov.f32 	%f71, 0f00000000;
	mov.b32 	%r69, 0;
	mov.u64 	%rd57, F;
	cvt.s64.s32 	%rd51, %r6;
$L__BB0_3:
	setp.lt.u32 	%p6, %r3, 7;
	add.s32 	%r46, %r69, %r5;
	setp.gt.s32 	%p7, %r46, -1;
	setp.lt.s32 	%p8, %r46, %r36;
	and.pred  	%p1, %p7, %p8;
	mul.lo.s32 	%r10, %r69, %r7;
	mul.lo.s32 	%r11, %r46, %r35;
	mov.b32 	%r76, 0;
	@%p6 bra 	$L__BB0_22;
	and.b32  	%r48, %r7, 2147483640;
	neg.s32 	%r74, %r48;
	add.s32 	%r71, %r6, %r11;
	mul.wide.u32 	%rd10, %r10, 4;
	add.s64 	%rd12, %rd57, %rd10;
	add.s64 	%rd65, %rd12, 16;
	mov.b32 	%r73, 3;
	mov.u32 	%r70, %r10;
	mov.u32 	%r72, %r6;
$L__BB0_5:
	.pragma "nounroll";
	setp.gt.s32 	%p9, %r72, -1;
	setp.lt.s32 	%p10, %r72, %r35;
	and.pred  	%p11, %p9, %p10;
	and.pred  	%p12, %p1, %p11;
	not.pred 	%p13, %p12;
	@%p13 bra 	$L__BB0_7;
	mul.wide.u32 	%rd13, %r70, 4;
	mov.u64 	%rd14, F;
	add.s64 	%rd15, %rd14, %rd13;
	ld.const.f32 	%f39, [%rd15];
	mul.wide.s32 	%rd16, %r71, 4;
	add.s64 	%rd17, %rd1, %rd16;
	ld.global.f32 	%f40, [%rd17];
	fma.rn.f32 	%f71, %f39, %f40, %f71;
$L__BB0_7:
	add.s32 	%r49, %r72, 1;
	setp.gt.s32 	%p14, %r49, -1;
	setp.lt.s32 	%p15, %r49, %r35;
	and.pred  	%p16, %p14, %p15;
	and.pred  	%p17, %p1, %p16;
	cvt.s64.s32 	%rd18, %r6;
	add.s32 	%r50, %r73, -3;
	cvt.s64.s32 	%rd19, %r50;
	cvt.s64.s32 	%rd20, %r11;
	add.s64 	%rd21, %rd19, %rd18;
	add.s64 	%rd22, %rd21, %rd20;
	shl.b64 	%rd23, %rd22, 2;
	add.s64 	%rd4, %rd1, %rd23;
	not.pred 	%p18, %p17;
	@%p18 bra 	$L__BB0_9;
	ld.const.f32 	%f41, [%rd65+-12];
	ld.global.f32 	%f42, [%rd4+4];
	fma.rn.f32 	%f71, %f41, %f42, %f71;
$L__BB0_9:
	add.s32 	%r51, %r72, 2;
	setp.gt.s32 	%p19, %r51, -1;
	setp.lt.s32 	%p20, %r51, %r35;
	and.pred  	%p21, %p19, %p20;
	and.pred  	%p22, %p1, %p21;
	not.pred 	%p23, %p22;
	@%p23 bra 	$L__BB0_11;
	ld.const.f32 	%f43, [%rd65+-8];
	ld.global.f32 	%f44, [%rd4+8];
	fma.rn.f32 	%f71, %f43, %f44, %f71;
$L__BB0_11:
	add.s32 	%r52, %r72, 3;
	setp.gt.s32 	%p24, %r52, -1;
	setp.lt.s32 	%p25, %r52, %r35;
	and.pred  	%p26, %p24, %p25;
	and.pred  	%p27, %p1, %p26;
	not.pred 	%p28, %p27;
	@%p28 bra 	$L__BB0_13;
	ld.const.f32 	%f45, [%rd65+-4];
	ld.global.f32 	%f46, [%rd4+12];
	fma.rn.f32 	%f71, %f45, %f46, %f71;
$L__BB0_13:
	add.s32 	%r53, %r72, 4;
	setp.gt.s32 	%p29, %r53, -1;
	setp.lt.s32 	%p30, %r53, %r35;
	and.pred  	%p31, %p29, %p30;
	and.pred  	%p32, %p1, %p31;
	not.pred 	%p33, %p32;
	@%p33 bra 	$L__BB0_15;
	ld.const.f32 	%f47, [%rd65];
	ld.global.f32 	%f48, [%rd4+16];
	fma.rn.f32 	%f71, %f47, %f48, %f71;
$L__BB0_15:
	add.s32 	%r54, %r72, 5;
	setp.gt.s32 	%p34, %r54, -1;
	setp.lt.s32 	%p35, %r54, %r35;
	and.pred  	%p36, %p34, %p35;
	and.pred  	%p37, %p1, %p36;
	not.pred 	%p38, %p37;
	@%p38 bra 	$L__BB0_17;
	ld.const.f32 	%f49, [%rd65+4];
	ld.global.f32 	%f50, [%rd4+20];
	fma.rn.f32 	%f71, %f49, %f50, %f71;
$L__BB0_17:
	add.s32 	%r55, %r72, 6;
	setp.gt.s32 	%p39, %r55, -1;
	setp.lt.s32 	%p40, %r55, %r35;
	and.pred  	%p41, %p39, %p40;
	and.pred  	%p42, %p1, %p41;
	not.pred 	%p43, %p42;
	@%p43 bra 	$L__BB0_19;
	ld.const.f32 	%f51, [%rd65+8];
	ld.global.f32 	%f52, [%rd4+24];
	fma.rn.f32 	%f71, %f51, %f52, %f71;
$L__BB0_19:
	add.s32 	%r56, %r72, 7;
	setp.gt.s32 	%p44, %r56, -1;
	setp.lt.s32 	%p45, %r56, %r35;
	and.pred  	%p46, %p44, %p45;
	and.pred  	%p47, %p1, %p46;
	not.pred 	%p48, %p47;
	@%p48 bra 	$L__BB0_21;
	ld.const.f32 	%f53, [%rd65+12];
	ld.global.f32 	%f54, [%rd4+28];
	fma.rn.f32 	%f71, %f53, %f54, %f71;
$L__BB0_21:
	and.b32  	%r76, %r7, 2147483640;
	add.s32 	%r74, %r74, 8;
	add.s32 	%r73, %r73, 8;
	add.s32 	%r72, %r72, 8;
	add.s32 	%r71, %r71, 8;
	add.s64 	%rd65, %rd65, 32;
	add.s32 	%r70, %r70, 8;
	setp.ne.s32 	%p49, %r74, 0;
	@%p49 bra 	$L__BB0_5;
$L__BB0_22:
	and.b32  	%r57, %r3, 6;
	setp.lt.u32 	%p50, %r57, 3;
	@%p50 bra 	$L__BB0_32;
	add.s32 	%r26, %r76, %r6;
	setp.gt.s32 	%p51, %r26, -1;
	setp.lt.s32 	%p52, %r26, %r35;
	and.pred  	%p53, %p51, %p52;
	and.pred  	%p55, %p1, %p53;
	not.pred 	%p56, %p55;
	@%p56 bra 	$L__BB0_25;
	add.s32 	%r58, %r76, %r10;
	mul.wide.u32 	%rd24, %r58, 4;
	add.s64 	%rd26, %rd57, %rd24;
	ld.const.f32 	%f55, [%rd26];
	add.s32 	%r59, %r26, %r11;
	mul.wide.s32 	%rd27, %r59, 4;
	add.s64 	%rd28, %rd1, %rd27;
	ld.global.f32 	%f56, [%rd28];
	fma.rn.f32 	%f71, %f55, %f56, %f71;
$L__BB0_25:
	add.s32 	%r60, %r26, 1;
	setp.gt.s32 	%p57, %r60, -1;
	setp.lt.s32 	%p58, %r60, %r35;
	and.pred  	%p59, %p57, %p58;
	and.pred  	%p60, %p1, %p59;
	cvt.u64.u32 	%rd29, %r10;
	cvt.u64.u32 	%rd30, %r76;
	add.s64 	%rd31, %rd30, %rd29;
	shl.b64 	%rd32, %rd31, 2;
	add.s64 	%rd6, %rd57, %rd32;
	cvt.s64.s32 	%rd35, %r11;
	add.s64 	%rd36, %rd30, %rd51;
	add.s64 	%rd37, %rd36, %rd35;
	shl.b64 	%rd38, %rd37, 2;
	add.s64 	%rd7, %rd1, %rd38;
	not.pred 	%p61, %p60;
	@%p61 bra 	$L__BB0_27;
	ld.const.f32 	%f57, [%rd6+4];
	ld.global.f32 	%f58, [%rd7+4];
	fma.rn.f32 	%f71, %f57, %f58, %f71;
$L__BB0_27:
	add.s32 	%r61, %r26, 2;
	setp.gt.s32 	%p62, %r61, -1;
	setp.lt.s32 	%p63, %r61, %r35;
	and.pred  	%p64, %p62, %p63;
	and.pred  	%p65, %p1, %p64;
	not.pred 	%p66, %p65;
	@%p66 bra 	$L__BB0_29;
	ld.const.f32 	%f59, [%rd6+8];
	ld.global.f32 	%f60, [%rd7+8];
	fma.rn.f32 	%f71, %f59, %f60, %f71;
$L__BB0_29:
	add.s32 	%r62, %r26, 3;
	setp.gt.s32 	%p67, %r62, -1;
	setp.lt.s32 	%p68, %r62, %r35;
	and.pred  	%p69, %p67, %p68;
	and.pred  	%p70, %p1, %p69;
	not.pred 	%p71, %p70;
	@%p71 bra 	$L__BB0_31;
	ld.const.f32 	%f61, [%rd6+12];
	ld.global.f32 	%f62, [%rd7+12];
	fma.rn.f32 	%f71, %f61, %f62, %f71;
$L__BB0_31:
	add.s32 	%r76, %r76, 4;
$L__BB0_32:
	setp.eq.s32 	%p72, %r8, 0;
	@%p72 bra 	$L__BB0_38;
	add.s32 	%r29, %r76, %r6;
	setp.gt.s32 	%p73, %r29, -1;
	setp.lt.s32 	%p74, %r29, %r35;
	and.pred  	%p75, %p73, %p74;
	and.pred  	%p77, %p1, %p75;
	not.pred 	%p78, %p77;
	@%p78 bra 	$L__BB0_35;
	add.s32 	%r63, %r76, %r10;
	mul.wide.u32 	%rd39, %r63, 4;
	add.s64 	%rd41, %rd57, %rd39;
	ld.const.f32 	%f63, [%rd41];
	add.s32 	%r64, %r29, %r11;
	mul.wide.s32 	%rd42, %r64, 4;
	add.s64 	%rd43, %rd1, %rd42;
	ld.global.f32 	%f64, [%rd43];
	fma.rn.f32 	%f71, %f63, %f64, %f71;
$L__BB0_35:
	add.s32 	%r65, %r29, 1;
	setp.gt.s32 	%p79, %r65, -1;
	setp.lt.s32 	%p80, %r65, %r35;
	and.pred  	%p81, %p79, %p80;
	and.pred  	%p82, %p1, %p81;
	not.pred 	%p83, %p82;
	@%p83 bra 	$L__BB0_37;
	cvt.u64.u32 	%rd44, %r10;
	cvt.s64.s32 	%rd45, %r76;
	add.s64 	%rd46, %rd45, %rd44;
	shl.b64 	%rd47, %rd46, 2;
	add.s64 	%rd49, %rd57, %rd47;
	ld.const.f32 	%f65, [%rd49+4];
	cvt.s64.s32 	%rd50, %r11;
	add.s64 	%rd52, %rd45, %rd51;
	add.s64 	%rd53, %rd52, %rd50;
	shl.b64 	%rd54, %rd53, 2;
	add.s64 	%rd55, %rd1, %rd54;
	ld.global.f32 	%f66, [%rd55+4];
	fma.rn.f32 	%f71, %f65, %f66, %f71;
$L__BB0_37:
	add.s32 	%r76, %r76, 2;
$L__BB0_38:
	add.s32 	%r32, %r76, %r6;
	setp.gt.s32 	%p84, %r32, -1;
	setp.lt.s32 	%p85, %r32, %r35;
	and.pred  	%p86, %p84, %p85;
	and.pred  	%p88, %p1, %p86;
	not.pred 	%p89, %p88;
	@%p89 bra 	$L__BB0_40;
	add.s32 	%r66, %r76, %r10;
	mul.wide.u32 	%rd56, %r66, 4;
	add.s64 	%rd58, %rd57, %rd56;
	ld.const.f32 	%f67, [%rd58];
	add.s32 	%r67, %r32, %r11;
	mul.wide.s32 	%rd59, %r67, 4;
	add.s64 	%rd60, %rd1, %rd59;
	ld.global.f32 	%f68, [%rd60];
	fma.rn.f32 	%f71, %f67, %f68, %f71;
$L__BB0_40:
	add.s32 	%r33, %r69, 1;
	setp.ne.s32 	%p90, %r69, %r3;
	mov.u32 	%r69, %r33;
	@%p90 bra 	$L__BB0_3;
$L__BB0_41:
	ld.param.u64 	%rd64, [_Z31convolution_2D_const_mem_kernelPfS_iii_param_1];
	mad.lo.s32 	%r68, %r4, %r2, %r1;
	cvta.to.global.u64 	%rd61, %rd64;
	mul.wide.s32 	%rd62, %r68, 4;
	add.s64 	%rd63, %rd61, %rd62;
	st.global.f32 	[%rd63], %f71;
$L__BB0_42:
	ret;

}


// ===== COMPILED SASS (sm_100) =====

	.target	sm_100

	.elftype	@"ET_EXEC"


//--------------------- .note.nv.tkinfo           --------------------------
	.section	.note.nv.tkinfo,"",@"SHT_NOTE"
	.sectionflags	@"SHF_NOTE_NV_TKINFO"
	.tkinfo
        /*0018*/ 	.word	0x00000002
        /*0030*/ 	.string	""
        /*0030*/ 	.string	"ptxas"
        /*0030*/ 	.string	"Cuda compilation tools, release 13.0, V13.0.88"
        /*0030*/ 	.string	"Build cuda_13.0.r13.0/compiler.36424714_0"
        /*0030*/ 	.string	"-arch sm_100 -m 64 "



//--------------------- .note.nv.cuinfo           --------------------------
	.section	.note.nv.cuinfo,"",@"SHT_NOTE"
	.sectionflags	@"SHF_NOTE_NV_CUINFO"
        /*0018*/ 	.short	0x0002
        /*001a*/ 	.short	0x0064
        /*001c*/ 	.short	0x0082
	.zero		2


//--------------------- .nv.info                  --------------------------
	.section	.nv.info,"",@"SHT_CUDA_INFO"
	.align	4


	//----- nvinfo : EIATTR_REGCOUNT
	.align		4
        /*0000*/ 	.byte	0x04, 0x2f
        /*0002*/ 	.short	(.L_2 - .L_1)
	.align		4
.L_1:
        /*0004*/ 	.word	index@(_Z31convolution_2D_const_mem_kernelPfS_iii)
        /*0008*/ 	.word	0x0000001c


	//----- nvinfo : EIATTR_FRAME_SIZE
	.align		4
.L_2:
        /*000c*/ 	.byte	0x04, 0x11
        /*000e*/ 	.short	(.L_4 - .L_3)
	.align		4
.L_3:
        /*0010*/ 	.word	index@(_Z31convolution_2D_const_mem_kernelPfS_iii)
        /*0014*/ 	.word	0x00000000


	//----- nvinfo : EIATTR_MIN_STACK_SIZE
	.align		4
.L_4:
        /*0018*/ 	.byte	0x04, 0x12
        /*001a*/ 	.short	(.L_6 - .L_5)
	.align		4
.L_5:
        /*001c*/ 	.word	index@(_Z31convolution_2D_const_mem_kernelPfS_iii)
        /*0020*/ 	.word	0x00000000
.L_6:


//--------------------- .nv.compat                --------------------------
	.section	.nv.compat,"",@"SHT_CUDA_COMPAT_INFO"
	.align	4
        /*0000*/ 	.byte	0x02, 0x09, 0x00, 0x00, 0x02, 0x02, 0x01, 0x00, 0x02, 0x05, 0x05, 0x00, 0x03, 0x07, 0x01, 0x01
        /*0010*/ 	.byte	0x02, 0x03, 0x00, 0x00, 0x02, 0x06, 0x01, 0x00, 0x04, 0x0b, 0x08, 0x00, 0x09, 0x00, 0x00, 0x00
        /*0020*/ 	.byte	0x00, 0x00, 0x00, 0x00


//--------------------- .nv.info._Z31convolution_2D_const_mem_kernelPfS_iii --------------------------
	.section	.nv.info._Z31convolution_2D_const_mem_kernelPfS_iii,"",@"SHT_CUDA_INFO"
	.sectionflags	@""
	.align	4


	//----- nvinfo : EIATTR_CUDA_API_VERSION
	.align		4
        /*0000*/ 	.byte	0x04, 0x37
        /*0002*/ 	.short	(.L_8 - .L_7)
.L_7:
        /*0004*/ 	.word	0x00000082


	//----- nvinfo : EIATTR_KPARAM_INFO
	.align		4
.L_8:
        /*0008*/ 	.byte	0x04, 0x17
        /*000a*/ 	.short	(.L_10 - .L_9)
.L_9:
        /*000c*/ 	.word	0x00000000
        /*0010*/ 	.short	0x0004
        /*0012*/ 	.short	0x0018
        /*0014*/ 	.byte	0x00, 0xf0, 0x11, 0x00


	//----- nvinfo : EIATTR_KPARAM_INFO
	.align		4
.L_10:
        /*0018*/ 	.byte	0x04, 0x17
        /*001a*/ 	.short	(.L_12 - .L_11)
.L_11:
        /*001c*/ 	.word	0x00000000
        /*0020*/ 	.short	0x0003
        /*0022*/ 	.short	0x0014
        /*0024*/ 	.byte	0x00, 0xf0, 0x11, 0x00


	//----- nvinfo : EIATTR_KPARAM_INFO
	.align		4
.L_12:
        /*0028*/ 	.byte	0x04, 0x17
        /*002a*/ 	.short	(.L_14 - .L_13)
.L_13:
        /*002c*/ 	.word	0x00000000
        /*0030*/ 	.short	0x0002
        /*0032*/ 	.short	0x0010
        /*0034*/ 	.byte	0x00, 0xf0, 0x11, 0x00


	//----- nvinfo : EIATTR_KPARAM_INFO
	.align		4
.L_14:
        /*0038*/ 	.byte	0x04, 0x17
        /*003a*/ 	.short	(.L_16 - .L_15)
.L_15:
        /*003c*/ 	.word	0x00000000
        /*0040*/ 	.short	0x0001
        /*0042*/ 	.short	0x0008
        /*0044*/ 	.byte	0x00, 0xf5, 0x21, 0x00


	//----- nvinfo : EIATTR_KPARAM_INFO
	.align		4
.L_16:
        /*0048*/ 	.byte	0x04, 0x17
        /*004a*/ 	.short	(.L_18 - .L_17)
.L_17:
        /*004c*/ 	.word	0x00000000
        /*0050*/ 	.short	0x0000
        /*0052*/ 	.short	0x0000
        /*0054*/ 	.byte	0x00, 0xf5, 0x21, 0x00


	//----- nvinfo : EIATTR_SPARSE_MMA_MASK
	.align		4
.L_18:
        /*0058*/ 	.byte	0x03, 0x50
        /*005a*/ 	.short	0x0000


	//----- nvinfo : EIATTR_MAXREG_COUNT
	.align		4
        /*005c*/ 	.byte	0x03, 0x1b
        /*005e*/ 	.short	0x00ff


	//----- nvinfo : EIATTR_MERCURY_ISA_VERSION
	.align		4
        /*0060*/ 	.byte	0x03, 0x5f
        /*0062*/ 	.short	0x0101


	//----- nvinfo : EIATTR_VRC_CTA_INIT_COUNT
	.align		4
        /*0064*/ 	.byte	0x02, 0x4a
	.zero		1
	.zero		1


	//----- nvinfo : EIATTR_EXIT_INSTR_OFFSETS
	.align		4
        /*0068*/ 	.byte	0x04, 0x1c
        /*006a*/ 	.short	(.L_20 - .L_19)


	//   ....[0]....
.L_19:
        /*006c*/ 	.word	0x00000100


	//   ....[1]....
        /*0070*/ 	.word	0x00000de0


	//----- nvinfo : EIATTR_CRS_STACK_SIZE
	.align		4
.L_20:
        /*0074*/ 	.byte	0x04, 0x1e
        /*0076*/ 	.short	(.L_22 - .L_21)
.L_21:
        /*0078*/ 	.word	0x00000000


	//----- nvinfo : EIATTR_CBANK_PARAM_SIZE
	.align		4
.L_22:
        /*007c*/ 	.byte	0x03, 0x19
        /*007e*/ 	.short	0x001c


	//----- nvinfo : EIATTR_PARAM_CBANK
	.align		4
        /*0080*/ 	.byte	0x04, 0x0a
        /*0082*/ 	.short	(.L_24 - .L_23)
	.align		4
.L_23:
        /*0084*/ 	.word	index@(.nv.constant0._Z31convolution_2D_const_mem_kernelPfS_iii)
        /*0088*/ 	.short	0x0380
        /*008a*/ 	.short	0x001c


	//----- nvinfo : EIATTR_SW_WAR
	.align		4
.L_24:
        /*008c*/ 	.byte	0x04, 0x36
        /*008e*/ 	.short	(.L_26 - .L_25)
.L_25:
        /*0090*/ 	.word	0x00000008
.L_26:


//--------------------- .nv.callgraph             --------------------------
	.section	.nv.callgraph,"",@"SHT_CUDA_CALLGRAPH"
	.align	4
	.sectionentsize	8
	.align		4
        /*0000*/ 	.word	0x00000000
	.align		4
        /*0004*/ 	.word	0xffffffff
	.align		4
        /*0008*/ 	.word	0x00000000
	.align		4
        /*000c*/ 	.word	0xfffffffe
	.align		4
        /*0010*/ 	.word	0x00000000
	.align		4
        /*0014*/ 	.word	0xfffffffd
	.align		4
        /*0018*/ 	.word	0x00000000
	.align		4
        /*001c*/ 	.word	0xfffffffc


//--------------------- .nv.constant3             --------------------------
	.section	.nv.constant3,"a",@progbits
	.align	4
.nv.constant3:
	.type		F,@object
	.size		F,(.L_0 - F)
F:
	.zero		100
.L_0:


//--------------------- .text._Z31convolution_2D_const_mem_kernelPfS_iii --------------------------
	.section	.text._Z31convolution_2D_const_mem_kernelPfS_iii,"ax",@progbits
	.align	128
        .global         _Z31convolution_2D_const_mem_kernelPfS_iii
        .type           _Z31convolution_2D_const_mem_kernelPfS_iii,@function
        .size           _Z31convolution_2D_const_mem_kernelPfS_iii,(.L_x_9 - _Z31convolution_2D_const_mem_kernelPfS_iii)
        .other          _Z31convolution_2D_const_mem_kernelPfS_iii,@"STO_CUDA_ENTRY STV_DEFAULT"
_Z31convolution_2D_const_mem_kernelPfS_iii:
.text._Z31convolution_2D_const_mem_kernelPfS_iii:
[----:B------:R-:W-:Y:S01]  /*0000*/  LDC R1, c[0x0][0x37c] ;  /* 0x0000df00ff017b82 */ /* 0x000fe20000000800 */
[----:B------:R-:W0:Y:S07]  /*0010*/  S2R R5, SR_TID.Y ;  /* 0x0000000000057919 */ /* 0x000e2e0000002200 */
[----:B------:R-:W1:Y:S01]  /*0020*/  LDC R3, c[0x0][0x360] ;  /* 0x0000d800ff037b82 */ /* 0x000e620000000800 */
[----:B------:R-:W2:Y:S01]  /*0030*/  LDCU.64 UR16, c[0x0][0x390] ;  /* 0x00007200ff1077ac */ /* 0x000ea20008000a00 */
[----:B------:R-:W1:Y:S01]  /*0040*/  S2R R2, SR_TID.X ;  /* 0x0000000000027919 */ /* 0x000e620000002100 */
[----:B------:R-:W3:Y:S05]  /*0050*/  LDCU UR4, c[0x0][0x398] ;  /* 0x00007300ff0477ac */ /* 0x000eea0008000800 */
[----:B------:R-:W0:Y:S08]  /*0060*/  S2UR UR5, SR_CTAID.Y ;  /* 0x00000000000579c3 */ /* 0x000e300000002600 */
[----:B------:R-:W0:Y:S01]  /*0070*/  LDC R0, c[0x0][0x364] ;  /* 0x0000d900ff007b82 */ /* 0x000e220000000800 */
[----:B--2---:R-:W-:-:S04]  /*0080*/  USHF.L.U32 UR8, UR16, 0x1, URZ ;  /* 0x0000000110087899 */ /* 0x004fc800080006ff */
[----:B---3--:R-:W-:-:S03]  /*0090*/  UIADD3 UR4, UPT, UPT, -UR8, UR4, URZ ;  /* 0x0000000408047290 */ /* 0x008fc6000fffe1ff */
[----:B------:R-:W1:Y:S01]  /*00a0*/  S2UR UR6, SR_CTAID.X ;  /* 0x00000000000679c3 */ /* 0x000e620000002500 */
[----:B0-----:R-:W-:Y:S01]  /*00b0*/  IMAD R0, R0, UR5, R5 ;  /* 0x0000000500007c24 */ /* 0x001fe2000f8e0205 */
[----:B------:R-:W-:-:S04]  /*00c0*/  UIADD3 UR5, UPT, UPT, -UR8, UR17, URZ ;  /* 0x0000001108057290 */ /* 0x000fc8000fffe1ff */
[----:B------:R-:W-:Y:S01]  /*00d0*/  ISETP.GE.AND P0, PT, R0, UR4, PT ;  /* 0x0000000400007c0c */ /* 0x000fe2000bf06270 */
[----:B-1----:R-:W-:-:S05]  /*00e0*/  IMAD R3, R3, UR6, R2 ;  /* 0x0000000603037c24 */ /* 0x002fca000f8e0202 */
[----:B------:R-:W-:-:S13]  /*00f0*/  ISETP.GE.OR P0, PT, R3, UR5, P0 ;  /* 0x0000000503007c0c */ /* 0x000fda0008706670 */
[----:B------:R-:W-:Y:S05]  /*0100*/  @P0 EXIT ;  /* 0x000000000000094d */ /* 0x000fea0003800000 */
[----:B------:R-:W-:Y:S01]  /*0110*/  UISETP.GE.AND UP0, UPT, UR16, URZ, UPT ;  /* 0x000000ff1000728c */ /* 0x000fe2000bf06270 */
[----:B------:R-:W-:Y:S01]  /*0120*/  IMAD.MOV.U32 R2, RZ, RZ, RZ ;  /* 0x000000ffff027224 */ /* 0x000fe200078e00ff */
[----:B------:R-:W0:Y:S07]  /*0130*/  LDCU.64 UR14, c[0x0][0x358] ;  /* 0x00006b00ff0e77ac */ /* 0x000e2e0008000a00 */
[----:B------:R-:W-:Y:S05]  /*0140*/  BRA.U !UP0, `(.L_x_0) ;  /* 0x0000000d08147547 */ /* 0x000fea000b800000 */
[----:B------:R-:W-:Y:S01]  /*0150*/  VIADD R4, R3, -UR16 ;  /* 0x8000001003047c36 */ /* 0x000fe20008000000 */
[----:B------:R-:W-:Y:S01]  /*0160*/  UIADD3 UR9, UPT, UPT, UR8, 0x1, URZ ;  /* 0x0000000108097890 */ /* 0x000fe2000fffe0ff */
[----:B------:R-:W-:Y:S01]  /*0170*/  VIADD R14, R0, -UR16 ;  /* 0x80000010000e7c36 */ /* 0x000fe20008000000 */
[----:B------:R-:W-:Y:S01]  /*0180*/  UMOV UR4, URZ ;  /* 0x000000ff00047c82 */ /* 0x000fe20008000000 */
[----:B------:R-:W-:Y:S01]  /*0190*/  IMAD.MOV.U32 R2, RZ, RZ, RZ ;  /* 0x000000ffff027224 */ /* 0x000fe200078e00ff */
[----:B------:R-:W-:-:S08]  /*01a0*/  SHF.R.S32.HI R5, RZ, 0x1f, R4 ;  /* 0x0000001fff057819 */ /* 0x000fd00000011404 */
.L_x_7:
[----:B------:R-:W1:Y:S01]  /*01b0*/  LDCU UR10, c[0x0][0x398] ;  /* 0x00007300ff0a77ac */ /* 0x000e620008000800 */
[----:B------:R-:W-:Y:S02]  /*01c0*/  VIADD R7, R14, UR4 ;  /* 0x000000040e077c36 */ /* 0x000fe40008000000 */
[----:B------:R-:W-:Y:S01]  /*01d0*/  IMAD.MOV.U32 R9, RZ, RZ, RZ ;  /* 0x000000ffff097224 */ /* 0x000fe200078e00ff */
[----:B------:R-:W2:Y:S01]  /*01e0*/  LDCU UR7, c[0x0][0x394] ;  /* 0x00007280ff0777ac */ /* 0x000ea20008000800 */
[----:B------:R-:W-:Y:S01]  /*01f0*/  UISETP.GE.U32.AND UP1, UPT, UR8, 0x7, UPT ;  /* 0x000000070800788c */ /* 0x000fe2000bf26070 */
[----:B------:R-:W-:Y:S01]  /*0200*/  UMOV UR6, UR4 ;  /* 0x0000000400067c82 */ /* 0x000fe20008000000 */
[----:B------:R-:W-:Y:S02]  /*0210*/  UIMAD UR17, UR9, UR4, URZ ;  /* 0x00000004091172a4 */ /* 0x000fe4000f8e02ff */
[----:B------:R-:W-:Y:S02]  /*0220*/  UIADD3 UR4, UPT, UPT, UR4, 0x1, URZ ;  /* 0x0000000104047890 */ /* 0x000fe4000fffe0ff */
[----:B------:R-:W-:Y:S01]  /*0230*/  UISETP.NE.AND UP0, UPT, UR6, UR8, UPT ;  /* 0x000000080600728c */ /* 0x000fe2000bf05270 */
[----:B-1----:R-:W-:-:S04]  /*0240*/  ISETP.GE.AND P0, PT, R7, UR10, PT ;  /* 0x0000000a07007c0c */ /* 0x002fc8000bf06270 */
[C---:B------:R-:W-:Y:S01]  /*0250*/  ISETP.GT.AND P0, PT, R7.reuse, -0x1, !P0 ;  /* 0xffffffff0700780c */ /* 0x040fe20004704270 */
[----:B--2---:R-:W-:Y:S01]  /*0260*/  IMAD R7, R7, UR7, RZ ;  /* 0x0000000707077c24 */ /* 0x004fe2000f8e02ff */
[----:B------:R-:W-:Y:S11]  /*0270*/  BRA.U !UP1, `(.L_x_1) ;  /* 0x0000000509587547 */ /* 0x000ff6000b800000 */
[----:B------:R-:W-:Y:S01]  /*0280*/  UMOV UR6, 0x10 ;  /* 0x0000001000067882 */ /* 0x000fe20000000000 */
[----:B------:R-:W-:Y:S01]  /*0290*/  ULOP3.LUT UR10, UR9, 0x7ffffff8, URZ, 0xc0, !UPT ;  /* 0x7ffffff8090a7892 */ /* 0x000fe2000f8ec0ff */
[----:B------:R-:W-:Y:S01]  /*02a0*/  IMAD.IADD R6, R4, 0x1, R7 ;  /* 0x0000000104067824 */ /* 0x000fe200078e0207 */
[----:B------:R-:W-:Y:S02]  /*02b0*/  UIMAD UR6, UR17, 0x4, UR6 ;  /* 0x00000004110678a4 */ /* 0x000fe4000f8e0206 */
[----:B------:R-:W-:Y:S01]  /*02c0*/  IMAD.U32 R21, RZ, RZ, UR17 ;  /* 0x00000011ff157e24 */ /* 0x000fe2000f8e00ff */
[----:B------:R-:W1:Y:S01]  /*02d0*/  LDCU UR7, c[0x0][0x394] ;  /* 0x00007280ff0777ac */ /* 0x000e620008000800 */
[----:B------:R-:W-:Y:S02]  /*02e0*/  IMAD.MOV.U32 R11, RZ, RZ, R4 ;  /* 0x000000ffff0b7224 */ /* 0x000fe400078e0004 */
[----:B------:R-:W-:Y:S01]  /*02f0*/  IMAD.U32 R10, RZ, RZ, UR6 ;  /* 0x00000006ff0a7e24 */ /* 0x000fe2000f8e00ff */
[----:B------:R-:W2:Y:S01]  /*0300*/  LDCU.64 UR18, c[0x0][0x380] ;  /* 0x00007000ff1277ac */ /* 0x000ea20008000a00 */
[----:B------:R-:W-:Y:S01]  /*0310*/  UIADD3 UR11, UPT, UPT, -UR10, URZ, URZ ;  /* 0x000000ff0a0b7290 */ /* 0x000fe2000fffe1ff */
[----:B------:R-:W-:-:S11]  /*0320*/  UMOV UR6, 0x3 ;  /* 0x0000000300067882 */ /* 0x000fd60000000000 */
.L_x_2:
[C---:B-1----:R-:W-:Y:S01]  /*0330*/  ISETP.GE.AND P3, PT, R11.reuse, UR7, PT ;  /* 0x000000070b007c0c */ /* 0x042fe2000bf66270 */
[C---:B------:R-:W-:Y:S01]  /*0340*/  VIADD R5, R11.reuse, 0x1 ;  /* 0x000000010b057836 */ /* 0x040fe20000000000 */
[----:B------:R-:W-:Y:S01]  /*0350*/  UIADD3 UR12, UPT, UPT, UR6, -0x3, URZ ;  /* 0xfffffffd060c7890 */ /* 0x000fe2000fffe0ff */
[----:B------:R-:W-:Y:S02]  /*0360*/  SHF.R.S32.HI R8, RZ, 0x1f, R7 ;  /* 0x0000001fff087819 */ /* 0x000fe40000011407 */
[----:B------:R-:W-:Y:S01]  /*0370*/  ISETP.GT.AND P3, PT, R11, -0x1, !P3 ;  /* 0xffffffff0b00780c */ /* 0x000fe20005f64270 */
[----:B------:R-:W-:Y:S01]  /*0380*/  USHF.R.S32.HI UR13, URZ, 0x1f, UR12 ;  /* 0x0000001fff0d7899 */ /* 0x000fe2000801140c */
[C---:B------:R-:W-:Y:S02]  /*0390*/  ISETP.GE.AND P2, PT, R5.reuse, UR7, PT ;  /* 0x0000000705007c0c */ /* 0x040fe4000bf46270 */
[----:B------:R-:W-:Y:S02]  /*03a0*/  PLOP3.LUT P3, PT, P0, P3, PT, 0x80, 0x8 ;  /* 0x000000000008781c */ /* 0x000fe40000767070 */
[----:B------:R-:W-:-:S02]  /*03b0*/  ISETP.GT.AND P2, PT, R5, -0x1, !P2 ;  /* 0xffffffff0500780c */ /* 0x000fc40005744270 */
[--C-:B------:R-:W-:Y:S02]  /*03c0*/  SHF.R.S32.HI R5, RZ, 0x1f, R4.reuse ;  /* 0x0000001fff057819 */ /* 0x100fe40000011404 */
[----:B------:R-:W-:Y:S02]  /*03d0*/  IADD3 R9, P1, P4, R7, UR12, R4 ;  /* 0x0000000c07097c10 */ /* 0x000fe4000fc3e004 */
[----:B------:R-:W-:Y:S02]  /*03e0*/  PLOP3.LUT P2, PT, P0, P2, PT, 0x80, 0x8 ;  /* 0x000000000008781c */ /* 0x000fe40000745070 */
[----:B------:R-:W-:Y:S02]  /*03f0*/  IADD3.X R16, PT, PT, R8, UR13, R5, P1, P4 ;  /* 0x0000000d08107c10 */ /* 0x000fe40008fe8405 */
[C---:B--2---:R-:W-:Y:S01]  /*0400*/  LEA R8, P1, R9.reuse, UR18, 0x2 ;  /* 0x0000001209087c11 */ /* 0x044fe2000f8210ff */
[----:B------:R-:W1:Y:S03]  /*0410*/  @P3 LDC.64 R12, c[0x0][0x380] ;  /* 0x0000e000ff0c3b82 */ /* 0x000e660000000a00 */
[----:B------:R-:W-:-:S05]  /*0420*/  LEA.HI.X R9, R9, UR19, R16, 0x2, P1 ;  /* 0x0000001309097c11 */ /* 0x000fca00088f1410 */
[----:B0-----:R-:W2:Y:S01]  /*0430*/  @P2 LDG.E R16, desc[UR14][R8.64+0x4] ;  /* 0x0000040e08102981 */ /* 0x001ea2000c1e1900 */
[----:B-1----:R-:W-:-:S06]  /*0440*/  @P3 IMAD.WIDE R12, R6, 0x4, R12 ;  /* 0x00000004060c3825 */ /* 0x002fcc00078e020c */
[----:B------:R0:W3:Y:S01]  /*0450*/  @P3 LDG.E R12, desc[UR14][R12.64] ;  /* 0x0000000e0c0c3981 */ /* 0x0000e2000c1e1900 */
[----:B------:R-:W-:-:S06]  /*0460*/  @P3 IMAD.SHL.U32 R15, R21, 0x4, RZ ;  /* 0x00000004150f3824 */ /* 0x000fcc00078e00ff */
[----:B------:R-:W3:Y:S01]  /*0470*/  @P3 LDC R15, c[0x3][R15] ;  /* 0x00c000000f0f3b82 */ /* 0x000ee20000000800 */
[C---:B------:R-:W-:Y:S02]  /*0480*/  VIADD R18, R11.reuse, 0x2 ;  /* 0x000000020b127836 */ /* 0x040fe40000000000 */
[----:B------:R-:W-:-:S05]  /*0490*/  VIADD R19, R11, 0x3 ;  /* 0x000000030b137836 */ /* 0x000fca0000000000 */
[----:B------:R-:W2:Y:S01]  /*04a0*/  @P2 LDC R17, c[0x3][R10+-0xc] ;  /* 0x00fffd000a112b82 */ /* 0x000ea20000000800 */
[C---:B------:R-:W-:Y:S01]  /*04b0*/  ISETP.GE.AND P1, PT, R18.reuse, UR7, PT ;  /* 0x0000000712007c0c */ /* 0x040fe2000bf26270 */
[----:B------:R-:W-:Y:S01]  /*04c0*/  VIADD R20, R11, 0x4 ;  /* 0x000000040b147836 */ /* 0x000fe20000000000 */
[----:B------:R-:W-:Y:S01]  /*04d0*/  ISETP.GE.AND P6, PT, R19, UR7, PT ;  /* 0x0000000713007c0c */ /* 0x000fe2000bfc6270 */
[----:B0-----:R-:W-:Y:S01]  /*04e0*/  VIADD R13, R11, 0x5 ;  /* 0x000000050b0d7836 */ /* 0x001fe20000000000 */
[----:B------:R-:W-:Y:S02]  /*04f0*/  ISETP.GT.AND P1, PT, R18, -0x1, !P1 ;  /* 0xffffffff1200780c */ /* 0x000fe40004f24270 */
[----:B------:R-:W-:Y:S02]  /*0500*/  ISETP.GE.AND P5, PT, R20, UR7, PT ;  /* 0x0000000714007c0c */ /* 0x000fe4000bfa6270 */
[----:B------:R-:W-:Y:S02]  /*0510*/  ISETP.GT.AND P6, PT, R19, -0x1, !P6 ;  /* 0xffffffff1300780c */ /* 0x000fe400077c4270 */
[----:B------:R-:W-:Y:S01]  /*0520*/  PLOP3.LUT P1, PT, P0, P1, PT, 0x80, 0x8 ;  /* 0x000000000008781c */ /* 0x000fe20000723070 */
[----:B------:R-:W-:Y:S01]  /*0530*/  VIADD R18, R11, 0x6 ;  /* 0x000000060b127836 */ /* 0x000fe20000000000 */
[----:B------:R-:W-:-:S02]  /*0540*/  ISETP.GE.AND P4, PT, R13, UR7, PT ;  /* 0x000000070d007c0c */ /* 0x000fc4000bf86270 */
[----:B------:R-:W-:Y:S02]  /*0550*/  ISETP.GT.AND P5, PT, R20, -0x1, !P5 ;  /* 0xffffffff1400780c */ /* 0x000fe40006fa4270 */
[----:B------:R-:W-:Y:S01]  /*0560*/  ISETP.GT.AND P4, PT, R13, -0x1, !P4 ;  /* 0xffffffff0d00780c */ /* 0x000fe20006784270 */
[----:B------:R-:W-:Y:S01]  /*0570*/  VIADD R13, R11, 0x7 ;  /* 0x000000070b0d7836 */ /* 0x000fe20000000000 */
[----:B------:R-:W-:Y:S02]  /*0580*/  PLOP3.LUT P5, PT, P0, P5, PT, 0x80, 0x8 ;  /* 0x000000000008781c */ /* 0x000fe400007ab070 */
[----:B------:R-:W-:-:S13]  /*0590*/  PLOP3.LUT P4, PT, P0, P4, PT, 0x80, 0x8 ;  /* 0x000000000008781c */ /* 0x000fda0000789070 */
[----:B------:R-:W4:Y:S01]  /*05a0*/  @P4 LDG.E R20, desc[UR14][R8.64+0x14] ;  /* 0x0000140e08144981 */ /* 0x000f22000c1e1900 */
[----:B---3--:R-:W-:Y:S01]  /*05b0*/  @P3 FFMA R2, R15, R12, R2 ;  /* 0x0000000c0f023223 */ /* 0x008fe20000000002 */
[----:B------:R-:W-:Y:S02]  /*05c0*/  PLOP3.LUT P3, PT, P0, P6, PT, 0x80, 0x8 ;  /* 0x000000000008781c */ /* 0x000fe4000076d070 */
[----:B------:R-:W3:Y:S01]  /*05d0*/  @P1 LDG.E R12, desc[UR14][R8.64+0x8] ;  /* 0x0000080e080c1981 */ /* 0x000ee2000c1e1900 */
[C---:B------:R-:W-:Y:S01]  /*05e0*/  ISETP.GE.AND P6, PT, R18.reuse, UR7, PT ;  /* 0x0000000712007c0c */ /* 0x040fe2000bfc6270 */
[----:B--2---:R-:W-:Y:S01]  /*05f0*/  @P2 FFMA R2, R17, R16, R2 ;  /* 0x0000001011022223 */ /* 0x004fe20000000002 */
[C---:B------:R-:W-:Y:S02]  /*0600*/  ISETP.GE.AND P2, PT, R13.reuse, UR7, PT ;  /* 0x000000070d007c0c */ /* 0x040fe4000bf46270 */
[----:B------:R-:W-:Y:S02]  /*0610*/  ISETP.GT.AND P6, PT, R18, -0x1, !P6 ;  /* 0xffffffff1200780c */ /* 0x000fe400077c4270 */
[----:B------:R-:W-:Y:S01]  /*0620*/  ISETP.GT.AND P2, PT, R13, -0x1, !P2 ;  /* 0xffffffff0d00780c */ /* 0x000fe20005744270 */
[----:B------:R-:W2:Y:S01]  /*0630*/  @P5 LDG.E R18, desc[UR14][R8.64+0x10] ;  /* 0x0000100e08125981 */ /* 0x000ea2000c1e1900 */
[----:B------:R-:W-:-:S03]  /*0640*/  PLOP3.LUT P6, PT, P0, P6, PT, 0x80, 0x8 ;  /* 0x000000000008781c */ /* 0x000fc600007cd070 */
[----:B------:R-:W5:Y:S01]  /*0650*/  @P3 LDG.E R16, desc[UR14][R8.64+0xc] ;  /* 0x00000c0e08103981 */ /* 0x000f62000c1e1900 */
[----:B------:R-:W-:-:S09]  /*0660*/  PLOP3.LUT P2, PT, P0, P2, PT, 0x80, 0x8 ;  /* 0x000000000008781c */ /* 0x000fd20000745070 */
[----:B------:R-:W4:Y:S04]  /*0670*/  @P6 LDG.E R22, desc[UR14][R8.64+0x18] ;  /* 0x0000180e08166981 */ /* 0x000f28000c1e1900 */
[----:B------:R-:W4:Y:S01]  /*0680*/  @P2 LDG.E R24, desc[UR14][R8.64+0x1c] ;  /* 0x00001c0e08182981 */ /* 0x000f22000c1e1900 */
[----:B------:R0:W3:Y:S08]  /*0690*/  @P1 LDC R13, c[0x3][R10+-0x8] ;  /* 0x00fffe000a0d1b82 */ /* 0x0000f00000000800 */
[----:B------:R0:W5:Y:S08]  /*06a0*/  @P3 LDC R15, c[0x3][R10+-0x4] ;  /* 0x00ffff000a0f3b82 */ /* 0x0001700000000800 */
[----:B------:R0:W2:Y:S08]  /*06b0*/  @P5 LDC R17, c[0x3][R10] ;  /* 0x00c000000a115b82 */ /* 0x0000b00000000800 */
[----:B------:R0:W4:Y:S08]  /*06c0*/  @P4 LDC R19, c[0x3][R10+0x4] ;  /* 0x00c001000a134b82 */ /* 0x0001300000000800 */
[----:B------:R0:W1:Y:S08]  /*06d0*/  @P6 LDC R23, c[0x3][R10+0x8] ;  /* 0x00c002000a176b82 */ /* 0x0000700000000800 */
[----:B------:R0:W1:Y:S01]  /*06e0*/  @P2 LDC R25, c[0x3][R10+0xc] ;  /* 0x00c003000a192b82 */ /* 0x0000620000000800 */
[----:B------:R-:W-:-:S04]  /*06f0*/  UIADD3 UR11, UPT, UPT, UR11, 0x8, URZ ;  /* 0x000000080b0b7890 */ /* 0x000fc8000fffe0ff */
[----:B------:R-:W-:Y:S01]  /*0700*/  UISETP.NE.AND UP1, UPT, UR11, URZ, UPT ;  /* 0x000000ff0b00728c */ /* 0x000fe2000bf25270 */
[----:B------:R-:W-:Y:S02]  /*0710*/  VIADD R11, R11, 0x8 ;  /* 0x000000080b0b7836 */ /* 0x000fe40000000000 */
[----:B------:R-:W-:Y:S02]  /*0720*/  VIADD R21, R21, 0x8 ;  /* 0x0000000815157836 */ /* 0x000fe40000000000 */
[----:B0-----:R-:W-:Y:S02]  /*0730*/  VIADD R10, R10, 0x20 ;  /* 0x000000200a0a7836 */ /* 0x001fe40000000000 */
[----:B------:R-:W-:Y:S01]  /*0740*/  VIADD R6, R6, 0x8 ;  /* 0x0000000806067836 */ /* 0x000fe20000000000 */
[----:B------:R-:W-:Y:S01]  /*0750*/  UIADD3 UR6, UPT, UPT, UR6, 0x8, URZ ;  /* 0x0000000806067890 */ /* 0x000fe2000fffe0ff */
[----:B---3--:R-:W-:-:S04]  /*0760*/  @P1 FFMA R2, R13, R12, R2 ;  /* 0x0000000c0d021223 */ /* 0x008fc80000000002 */
[----:B-----5:R-:W-:-:S04]  /*0770*/  @P3 FFMA R2, R15, R16, R2 ;  /* 0x000000100f023223 */ /* 0x020fc80000000002 */
[----:B--2---:R-:W-:-:S04]  /*0780*/  @P5 FFMA R2, R17, R18, R2 ;  /* 0x0000001211025223 */ /* 0x004fc80000000002 */
[----:B----4-:R-:W-:-:S04]  /*0790*/  @P4 FFMA R2, R19, R20, R2 ;  /* 0x0000001413024223 */ /* 0x010fc80000000002 */
[----:B-1----:R-:W-:-:S04]  /*07a0*/  @P6 FFMA R2, R23, R22, R2 ;  /* 0x0000001617026223 */ /* 0x002fc80000000002 */
[----:B------:R-:W-:Y:S01]  /*07b0*/  @P2 FFMA R2, R25, R24, R2 ;  /* 0x0000001819022223 */ /* 0x000fe20000000002 */
[----:B------:R-:W-:Y:S06]  /*07c0*/  BRA.U UP1, `(.L_x_2) ;  /* 0xfffffff901d87547 */ /* 0x000fec000b83ffff */
[----:B------:R-:W-:-:S07]  /*07d0*/  MOV R9, UR10 ;  /* 0x0000000a00097c02 */ /* 0x000fce0008000f00 */
.L_x_1:
[----:B------:R-:W1:Y:S01]  /*07e0*/  LDCU UR10, c[0x0][0x390] ;  /* 0x00007200ff0a77ac */ /* 0x000e620008000800 */
[----:B------:R-:W-:-:S04]  /*07f0*/  ULOP3.LUT UR6, UR8, 0x6, URZ, 0xc0, !UPT ;  /* 0x0000000608067892 */ /* 0x000fc8000f8ec0ff */
[----:B------:R-:W-:Y:S02]  /*0800*/  UISETP.GE.U32.AND UP1, UPT, UR6, 0x3, UPT ;  /* 0x000000030600788c */ /* 0x000fe4000bf26070 */
[----:B-1----:R-:W-:-:S07]  /*0810*/  ULOP3.LUT UP2, URZ, UR10, 0x1, URZ, 0xc0, !UPT ;  /* 0x000000010aff7892 */ /* 0x002fce000f84c0ff */
[----:B------:R-:W-:Y:S05]  /*0820*/  BRA.U !UP1, `(.L_x_3) ;  /* 0x0000000109a47547 */ /* 0x000fea000b800000 */
[----:B------:R-:W-:Y:S01]  /*0830*/  IMAD.IADD R6, R4, 0x1, R9 ;  /* 0x0000000104067824 */ /* 0x000fe200078e0209 */
[----:B------:R-:W1:Y:S03]  /*0840*/  LDCU.64 UR10, c[0x0][0x380] ;  /* 0x00007000ff0a77ac */ /* 0x000e660008000a00 */
[C---:B------:R-:W-:Y:S01]  /*0850*/  VIADD R8, R6.reuse, 0x1 ;  /* 0x0000000106087836 */ /* 0x040fe20000000000 */
[C---:B------:R-:W-:Y:S01]  /*0860*/  ISETP.GE.AND P1, PT, R6.reuse, UR7, PT ;  /* 0x0000000706007c0c */ /* 0x040fe2000bf26270 */
[C---:B------:R-:W-:Y:S02]  /*0870*/  VIADD R12, R6.reuse, 0x2 ;  /* 0x00000002060c7836 */ /* 0x040fe40000000000 */
[C---:B------:R-:W-:Y:S01]  /*0880*/  VIADD R15, R6.reuse, 0x3 ;  /* 0x00000003060f7836 */ /* 0x040fe20000000000 */
[----:B------:R-:W-:Y:S02]  /*0890*/  ISETP.GT.AND P1, PT, R6, -0x1, !P1 ;  /* 0xffffffff0600780c */ /* 0x000fe40004f24270 */
[----:B------:R-:W-:-:S02]  /*08a0*/  ISETP.GE.AND P4, PT, R8, UR7, PT ;  /* 0x0000000708007c0c */ /* 0x000fc4000bf86270 */
[----:B------:R-:W-:Y:S02]  /*08b0*/  PLOP3.LUT P1, PT, P0, P1, PT, 0x80, 0x8 ;  /* 0x000000000008781c */ /* 0x000fe40000723070 */
[----:B------:R-:W-:Y:S02]  /*08c0*/  ISETP.GE.AND P2, PT, R12, UR7, PT ;  /* 0x000000070c007c0c */ /* 0x000fe4000bf46270 */
[----:B------:R-:W-:Y:S02]  /*08d0*/  ISETP.GT.AND P4, PT, R8, -0x1, !P4 ;  /* 0xffffffff0800780c */ /* 0x000fe40006784270 */
[----:B------:R-:W-:Y:S02]  /*08e0*/  SHF.R.S32.HI R8, RZ, 0x1f, R7 ;  /* 0x0000001fff087819 */ /* 0x000fe40000011407 */
[----:B------:R-:W-:Y:S02]  /*08f0*/  ISETP.GT.AND P2, PT, R12, -0x1, !P2 ;  /* 0xffffffff0c00780c */ /* 0x000fe40005744270 */
[----:B------:R-:W-:-:S02]  /*0900*/  ISETP.GE.AND P3, PT, R15, UR7, PT ;  /* 0x000000070f007c0c */ /* 0x000fc4000bf66270 */
[----:B------:R-:W-:Y:S01]  /*0910*/  PLOP3.LUT P4, PT, P0, P4, PT, 0x80, 0x8 ;  /* 0x000000000008781c */ /* 0x000fe20000789070 */
[----:B------:R-:W2:Y:S01]  /*0920*/  @P1 LDC.64 R10, c[0x0][0x380] ;  /* 0x0000e000ff0a1b82 */ /* 0x000ea20000000a00 */
[C---:B------:R-:W-:Y:S01]  /*0930*/  @P1 IMAD.IADD R13, R7.reuse, 0x1, R6 ;  /* 0x00000001070d1824 */ /* 0x040fe200078e0206 */
[----:B------:R-:W-:Y:S02]  /*0940*/  IADD3 R6, P5, P6, R7, R9, R4 ;  /* 0x0000000907067210 */ /* 0x000fe40007ebe004 */
[----:B------:R-:W-:Y:S02]  /*0950*/  ISETP.GT.AND P3, PT, R15, -0x1, !P3 ;  /* 0xffffffff0f00780c */ /* 0x000fe40005f64270 */
[----:B------:R-:W-:Y:S02]  /*0960*/  PLOP3.LUT P2, PT, P0, P2, PT, 0x80, 0x8 ;  /* 0x000000000008781c */ /* 0x000fe40000745070 */
[----:B------:R-:W-:Y:S01]  /*0970*/  PLOP3.LUT P3, PT, P0, P3, PT, 0x80, 0x8 ;  /* 0x000000000008781c */ /* 0x000fe20000767070 */
[----:B--2---:R-:W-:Y:S01]  /*0980*/  @P1 IMAD.WIDE R12, R13, 0x4, R10 ;  /* 0x000000040d0c1825 */ /* 0x004fe200078e020a */
[----:B------:R-:W-:-:S02]  /*0990*/  IADD3.X R11, PT, PT, R8, RZ, R5, P5, P6 ;  /* 0x000000ff080b7210 */ /* 0x000fc40002fec405 */
[----:B-1----:R-:W-:-:S03]  /*09a0*/  LEA R10, P5, R6, UR10, 0x2 ;  /* 0x0000000a060a7c11 */ /* 0x002fc6000f8a10ff */
[----:B0-----:R-:W2:Y:S01]  /*09b0*/  @P1 LDG.E R12, desc[UR14][R12.64] ;  /* 0x0000000e0c0c1981 */ /* 0x001ea2000c1e1900 */
[----:B------:R-:W-:-:S05]  /*09c0*/  LEA.HI.X R11, R6, UR11, R11, 0x2, P5 ;  /* 0x0000000b060b7c11 */ /* 0x000fca000a8f140b */
[----:B------:R-:W3:Y:S04]  /*09d0*/  @P4 LDG.E R16, desc[UR14][R10.64+0x4] ;  /* 0x0000040e0a104981 */ /* 0x000ee8000c1e1900 */
[----:B------:R-:W4:Y:S04]  /*09e0*/  @P2 LDG.E R18, desc[UR14][R10.64+0x8] ;  /* 0x0000080e0a122981 */ /* 0x000f28000c1e1900 */
[----:B------:R-:W5:Y:S01]  /*09f0*/  @P3 LDG.E R20, desc[UR14][R10.64+0xc] ;  /* 0x00000c0e0a143981 */ /* 0x000f62000c1e1900 */
[----:B------:R-:W-:-:S04]  /*0a00*/  VIADD R6, R9, UR17 ;  /* 0x0000001109067c36 */ /* 0x000fc80008000000 */
[C---:B------:R-:W-:Y:S02]  /*0a10*/  @P1 IMAD.SHL.U32 R8, R6.reuse, 0x4, RZ ;  /* 0x0000000406081824 */ /* 0x040fe400078e00ff */
[----:B------:R-:W-:Y:S02]  /*0a20*/  IMAD.SHL.U32 R6, R6, 0x4, RZ ;  /* 0x0000000406067824 */ /* 0x000fe400078e00ff */
[----:B------:R-:W2:Y:S08]  /*0a30*/  @P1 LDC R15, c[0x3][R8] ;  /* 0x00c00000080f1b82 */ /* 0x000eb00000000800 */
[----:B------:R-:W3:Y:S08]  /*0a40*/  @P4 LDC R17, c[0x3][R6+0x4] ;  /* 0x00c0010006114b82 */ /* 0x000ef00000000800 */
[----:B------:R-:W4:Y:S08]  /*0a50*/  @P2 LDC R19, c[0x3][R6+0x8] ;  /* 0x00c0020006132b82 */ /* 0x000f300000000800 */
[----:B------:R-:W5:Y:S01]  /*0a60*/  @P3 LDC R21, c[0x3][R6+0xc] ;  /* 0x00c0030006153b82 */ /* 0x000f620000000800 */
[----:B------:R-:W-:-:S02]  /*0a70*/  VIADD R9, R9, 0x4 ;  /* 0x0000000409097836 */ /* 0x000fc40000000000 */
[----:B--2---:R-:W-:-:S04]  /*0a80*/  @P1 FFMA R2, R15, R12, R2 ;  /* 0x0000000c0f021223 */ /* 0x004fc80000000002 */
[----:B---3--:R-:W-:-:S04]  /*0a90*/  @P4 FFMA R2, R17, R16, R2 ;  /* 0x0000001011024223 */ /* 0x008fc80000000002 */
[----:B----4-:R-:W-:-:S04]  /*0aa0*/  @P2 FFMA R2, R19, R18, R2 ;  /* 0x0000001213022223 */ /* 0x010fc80000000002 */
[----:B-----5:R-:W-:-:S07]  /*0ab0*/  @P3 FFMA R2, R21, R20, R2 ;  /* 0x0000001415023223 */ /* 0x020fce0000000002 */
.L_x_3:
[----:B------:R-:W-:Y:S05]  /*0ac0*/  BRA.U !UP2, `(.L_x_4) ;  /* 0x000000010a747547 */ /* 0x000fea000b800000 */
[----:B------:R-:W-:-:S04]  /*0ad0*/  IMAD.IADD R8, R4, 0x1, R9 ;  /* 0x0000000104087824 */ /* 0x000fc800078e0209 */
[C---:B------:R-:W-:Y:S01]  /*0ae0*/  VIADD R6, R8.reuse, 0x1 ;  /* 0x0000000108067836 */ /* 0x040fe20000000000 */
[----:B------:R-:W-:-:S04]  /*0af0*/  ISETP.GE.AND P1, PT, R8, UR7, PT ;  /* 0x0000000708007c0c */ /* 0x000fc8000bf26270 */
[----:B------:R-:W-:Y:S02]  /*0b00*/  ISETP.GE.AND P2, PT, R6, UR7, PT ;  /* 0x0000000706007c0c */ /* 0x000fe4000bf46270 */
[----:B------:R-:W-:Y:S02]  /*0b10*/  ISETP.GT.AND P1, PT, R8, -0x1, !P1 ;  /* 0xffffffff0800780c */ /* 0x000fe40004f24270 */
[----:B------:R-:W-:Y:S02]  /*0b20*/  ISETP.GT.AND P2, PT, R6, -0x1, !P2 ;  /* 0xffffffff0600780c */ /* 0x000fe40005744270 */
[----:B------:R-:W-:Y:S02]  /*0b30*/  PLOP3.LUT P1, PT, P0, P1, PT, 0x80, 0x8 ;  /* 0x000000000008781c */ /* 0x000fe40000723070 */
[----:B------:R-:W-:-:S11]  /*0b40*/  PLOP3.LUT P2, PT, P0, P2, PT, 0x80, 0x8 ;  /* 0x000000000008781c */ /* 0x000fd60000745070 */
[----:B------:R-:W1:Y:S01]  /*0b50*/  @P1 LDC.64 R12, c[0x0][0x380] ;  /* 0x0000e000ff0c1b82 */ /* 0x000e620000000a00 */
[C---:B------:R-:W-:Y:S02]  /*0b60*/  @P1 IADD3 R15, PT, PT, R7.reuse, R8, RZ ;  /* 0x00000008070f1210 */ /* 0x040fe40007ffe0ff */
[----:B------:R-:W-:Y:S02]  /*0b70*/  @P2 SHF.R.S32.HI R6, RZ, 0x1f, R9 ;  /* 0x0000001fff062819 */ /* 0x000fe40000011409 */
[----:B------:R-:W-:Y:S02]  /*0b80*/  @P2 SHF.R.S32.HI R16, RZ, 0x1f, R7 ;  /* 0x0000001fff102819 */ /* 0x000fe40000011407 */
[----:B------:R-:W-:Y:S01]  /*0b90*/  @P2 IADD3 R17, P3, P4, R7, R9, R4 ;  /* 0x0000000907112210 */ /* 0x000fe20007c7e004 */
[----:B------:R-:W2:Y:S03]  /*0ba0*/  @P2 LDC.64 R10, c[0x0][0x380] ;  /* 0x0000e000ff0a2b82 */ /* 0x000ea60000000a00 */
[----:B------:R-:W-:Y:S01]  /*0bb0*/  @P2 IADD3.X R6, PT, PT, R16, R6, R5, P3, P4 ;  /* 0x0000000610062210 */ /* 0x000fe20001fe8405 */
[----:B-1----:R-:W-:-:S06]  /*0bc0*/  @P1 IMAD.WIDE R12, R15, 0x4, R12 ;  /* 0x000000040f0c1825 */ /* 0x002fcc00078e020c */
[----:B0-----:R-:W3:Y:S01]  /*0bd0*/  @P1 LDG.E R13, desc[UR14][R12.64] ;  /* 0x0000000e0c0d1981 */ /* 0x001ee2000c1e1900 */
[----:B--2---:R-:W-:-:S04]  /*0be0*/  @P2 LEA R10, P3, R17, R10, 0x2 ;  /* 0x0000000a110a2211 */ /* 0x004fc800078610ff */
[----:B------:R-:W-:-:S05]  /*0bf0*/  @P2 LEA.HI.X R11, R17, R11, R6, 0x2, P3 ;  /* 0x0000000b110b2211 */ /* 0x000fca00018f1406 */
[----:B------:R-:W2:Y:S01]  /*0c00*/  @P2 LDG.E R10, desc[UR14][R10.64+0x4] ;  /* 0x0000040e0a0a2981 */ /* 0x000ea2000c1e1900 */
[C---:B------:R-:W-:Y:S02]  /*0c10*/  @P1 VIADD R6, R9.reuse, UR17 ;  /* 0x0000001109061c36 */ /* 0x040fe40008000000 */
[C---:B------:R-:W-:Y:S02]  /*0c20*/  @P2 VIADD R8, R9.reuse, UR17 ;  /* 0x0000001109082c36 */ /* 0x040fe40008000000 */
[----:B------:R-:W-:Y:S02]  /*0c30*/  @P1 IMAD.SHL.U32 R6, R6, 0x4, RZ ;  /* 0x0000000406061824 */ /* 0x000fe400078e00ff */
[----:B------:R-:W-:Y:S02]  /*0c40*/  @P2 IMAD.SHL.U32 R8, R8, 0x4, RZ ;  /* 0x0000000408082824 */ /* 0x000fe400078e00ff */
[----:B------:R-:W3:Y:S08]  /*0c50*/  @P1 LDC R17, c[0x3][R6] ;  /* 0x00c0000006111b82 */ /* 0x000ef00000000800 */
[----:B------:R-:W2:Y:S01]  /*0c60*/  @P2 LDC R15, c[0x3][R8+0x4] ;  /* 0x00c00100080f2b82 */ /* 0x000ea20000000800 */
[----:B------:R-:W-:-:S02]  /*0c70*/  VIADD R9, R9, 0x2 ;  /* 0x0000000209097836 */ /* 0x000fc40000000000 */
[----:B---3--:R-:W-:-:S04]  /*0c80*/  @P1 FFMA R2, R17, R13, R2 ;  /* 0x0000000d11021223 */ /* 0x008fc80000000002 */
[----:B--2---:R-:W-:-:S07]  /*0c90*/  @P2 FFMA R2, R15, R10, R2 ;  /* 0x0000000a0f022223 */ /* 0x004fce0000000002 */
.L_x_4:
[----:B------:R-:W-:Y:S01]  /*0ca0*/  IMAD.IADD R6, R4, 0x1, R9 ;  /* 0x0000000104067824 */ /* 0x000fe200078e0209 */
[----:B------:R-:W-:Y:S04]  /*0cb0*/  BSSY.RECONVERGENT B0, `(.L_x_5) ;  /* 0x000000d000007945 */ /* 0x000fe80003800200 */
[----:B------:R-:W-:-:S04]  /*0cc0*/  ISETP.GE.AND P1, PT, R6, UR7, PT ;  /* 0x0000000706007c0c */ /* 0x000fc8000bf26270 */
[----:B------:R-:W-:-:S04]  /*0cd0*/  ISETP.GT.AND P1, PT, R6, -0x1, !P1 ;  /* 0xffffffff0600780c */ /* 0x000fc80004f24270 */
[----:B------:R-:W-:-:S13]  /*0ce0*/  PLOP3.LUT P1, PT, P0, P1, PT, 0x80, 0x8 ;  /* 0x000000000008781c */ /* 0x000fda0000723070 */
[----:B------:R-:W-:Y:S05]  /*0cf0*/  @!P1 BRA `(.L_x_6) ;  /* 0x0000000000209947 */ /* 0x000fea0003800000 */
[----:B------:R-:W1:Y:S01]  /*0d00*/  LDC.64 R10, c[0x0][0x380] ;  /* 0x0000e000ff0a7b82 */ /* 0x000e620000000a00 */
[----:B------:R-:W-:-:S04]  /*0d10*/  IMAD.IADD R7, R7, 0x1, R6 ;  /* 0x0000000107077824 */ /* 0x000fc800078e0206 */
[----:B-1----:R-:W-:-:S06]  /*0d20*/  IMAD.WIDE R6, R7, 0x4, R10 ;  /* 0x0000000407067825 */ /* 0x002fcc00078e020a */
[----:B0-----:R-:W2:Y:S01]  /*0d30*/  LDG.E R6, desc[UR14][R6.64] ;  /* 0x0000000e06067981 */ /* 0x001ea2000c1e1900 */
[----:B------:R-:W-:-:S04]  /*0d40*/  VIADD R9, R9, UR17 ;  /* 0x0000001109097c36 */ /* 0x000fc80008000000 */
[----:B------:R-:W-:-:S06]  /*0d50*/  IMAD.SHL.U32 R9, R9, 0x4, RZ ;  /* 0x0000000409097824 */ /* 0x000fcc00078e00ff */
[----:B------:R-:W2:Y:S02]  /*0d60*/  LDC R9, c[0x3][R9] ;  /* 0x00c0000009097b82 */ /* 0x000ea40000000800 */
[----:B--2---:R-:W-:-:S07]  /*0d70*/  FFMA R2, R9, R6, R2 ;  /* 0x0000000609027223 */ /* 0x004fce0000000002 */
.L_x_6:
[----:B0-----:R-:W-:Y:S05]  /*0d80*/  BSYNC.RECONVERGENT B0 ;  /* 0x0000000000007941 */ /* 0x001fea0003800200 */
.L_x_5:
[----:B------:R-:W-:Y:S05]  /*0d90*/  BRA.U UP0, `(.L_x_7) ;  /* 0xfffffff500047547 */ /* 0x000fea000b83ffff */
.L_x_0:
[----:B------:R-:W1:Y:S01]  /*0da0*/  LDC.64 R4, c[0x0][0x388] ;  /* 0x0000e200ff047b82 */ /* 0x000e620000000a00 */
[----:B------:R-:W-:-:S04]  /*0db0*/  IMAD R3, R0, UR5, R3 ;  /* 0x0000000500037c24 */ /* 0x000fc8000f8e0203 */
[----:B-1----:R-:W-:-:S05]  /*0dc0*/  IMAD.WIDE R4, R3, 0x4, R4 ;  /* 0x0000000403047825 */ /* 0x002fca00078e0204 */
[----:B0-----:R-:W-:Y:S01]  /*0dd0*/  STG.E desc[UR14][R4.64], R2 ;  /* 0x0000000204007986 */ /* 0x001fe2000c10190e */
[----:B------:R-:W-:Y:S05]  /*0de0*/  EXIT ;  /* 0x000000000000794d */ /* 0x000fea0003800000 */
.L_x_8:
[----:B------:R-:W-:-:S00]  /*0df0*/  BRA `(.L_x_8) ;  /* 0xfffffffc00fc7947 */ /* 0x000fc0000383ffff */
[----:B------:R-:W-:-:S00]  /*0e00*/  NOP ;  /* 0x0000000000007918 */ /* 0x000fc00000000000 */
[----:B------:R-:W-:-:S00]  /*0e10*/  NOP ;  /* 0x0000000000007918 */ /* 0x000fc00000000000 */
[----:B------:R-:W-:-:S00]  /*0e20*/  NOP ;  /* 0x0000000000007918 */ /* 0x000fc00000000000 */
[----:B------:R-:W-:-:S00]  /*0e30*/  NOP ;  /* 0x0000000000007918 */ /* 0x000fc00000000000 */
[----:B------:R-:W-:-:S00]  /*0e40*/  NOP ;  /* 0x0000000000007918 */ /* 0x000fc00000000000 */
[----:B------:R-:W-:-:S00]  /*0e50*/  NOP ;  /* 0x0000000000007918 */ /* 0x000fc00000000000 */
[----:B------:R-:W-:-:S00]  /*0e60*/  NOP ;  /* 0x0000000000007918 */ /* 0x000fc00000000000 */
[----:B------:R-:W-:-:S00]  /*0e70*/  NOP ;  /* 0x0000000000007918 */ /* 0x000fc00000000000 */
.L_x_9:


//--------------------- .nv.shared.reserved.0     --------------------------
	.section	.nv.shared.reserved.0,"aw",@nobits
	.weak		__nv_reservedSMEM_offset_0_alias
	.size		__nv_reservedSMEM_offset_0_alias, 0, 64
	.other		__nv_reservedSMEM_offset_0_alias,@"STO_CUDA_RESERVED_SHARED STV_DEFAULT"
__nv_reservedSMEM_offset_0_alias:
	.zero		0
	.zero		64


//--------------------- .nv.constant0._Z31convolution_2D_const_mem_kernelPfS_iii --------------------------
	.section	.nv.constant0._Z31convolution_2D_const_mem_kernelPfS_iii,"a",@progbits
	.sectionflags	@""
	.align	4
.nv.constant0._Z31convolution_2D_const_mem_kernelPfS_iii:
	.zero		924


//--------------------- SYMBOLS --------------------------

	.type		.nv.reservedSmem.offset0,@object
	.size		.nv.reservedSmem.offset0,0x4
